//
// Generated by NVIDIA NVVM Compiler
//
// Compiler Build ID: CL-36424714
// Cuda compilation tools, release 13.0, V13.0.88
// Based on NVVM 20.0.0
//

.version 9.0
.target sm_100
.address_size 64

	// .globl	_Z13matmul_kernelPfS_S_S_

.visible .entry _Z13matmul_kernelPfS_S_S_(
	.param .u64 .ptr .align 1 _Z13matmul_kernelPfS_S_S__param_0,
	.param .u64 .ptr .align 1 _Z13matmul_kernelPfS_S_S__param_1,
	.param .u64 .ptr .align 1 _Z13matmul_kernelPfS_S_S__param_2,
	.param .u64 .ptr .align 1 _Z13matmul_kernelPfS_S_S__param_3
)
{


	ret;

}


// ===== COMPILED SASS (sm_100) =====

	.target	sm_100

	.elftype	@"ET_EXEC"


//--------------------- .note.nv.tkinfo           --------------------------
	.section	.note.nv.tkinfo,"",@"SHT_NOTE"
	.sectionflags	@"SHF_NOTE_NV_TKINFO"
	.tkinfo
        /*0018*/ 	.word	0x00000002
        /*0030*/ 	.string	""
        /*0030*/ 	.string	"ptxas"
        /*0030*/ 	.string	"Cuda compilation tools, release 13.0, V13.0.88"
        /*0030*/ 	.string	"Build cuda_13.0.r13.0/compiler.36424714_0"
        /*0030*/ 	.string	"-arch sm_100 -m 64 "



//--------------------- .note.nv.cuinfo           --------------------------
	.section	.note.nv.cuinfo,"",@"SHT_NOTE"
	.sectionflags	@"SHF_NOTE_NV_CUINFO"
        /*0018*/ 	.short	0x0002
        /*001a*/ 	.short	0x0064
        /*001c*/ 	.short	0x0082
	.zero		2


//--------------------- .nv.info                  --------------------------
	.section	.nv.info,"",@"SHT_CUDA_INFO"
	.align	4


	//----- nvinfo : EIATTR_REGCOUNT
	.align		4
        /*0000*/ 	.byte	0x04, 0x2f
        /*0002*/ 	.short	(.L_1 - .L_0)
	.align		4
.L_0:
        /*0004*/ 	.word	index@(_Z13matmul_kernelPfS_S_S_)
        /*0008*/ 	.word	0x00000004


	//----- nvinfo : EIATTR_FRAME_SIZE
	.align		4
.L_1:
        /*000c*/ 	.byte	0x04, 0x11
        /*000e*/ 	.short	(.L_3 - .L_2)
	.align		4
.L_2:
        /*0010*/ 	.word	index@(_Z13matmul_kernelPfS_S_S_)
        /*0014*/ 	.word	0x00000000


	//----- nvinfo : EIATTR_MIN_STACK_SIZE
	.align		4
.L_3:
        /*0018*/ 	.byte	0x04, 0x12
        /*001a*/ 	.short	(.L_5 - .L_4)
	.align		4
.L_4:
        /*001c*/ 	.word	index@(_Z13matmul_kernelPfS_S_S_)
        /*0020*/ 	.word	0x00000000
.L_5:


//--------------------- .nv.compat                --------------------------
	.section	.nv.compat,"",@"SHT_CUDA_COMPAT_INFO"
	.align	4
        /*0000*/ 	.byte	0x02, 0x09, 0x00, 0x00, 0x02, 0x02, 0x01, 0x00, 0x02, 0x05, 0x05, 0x00, 0x03, 0x07, 0x01, 0x01
        /*0010*/ 	.byte	0x02, 0x03, 0x00, 0x00, 0x02, 0x06, 0x01, 0x00, 0x04, 0x0b, 0x08, 0x00, 0x09, 0x00, 0x00, 0x00
        /*0020*/ 	.byte	0x00, 0x00, 0x00, 0x00


//--------------------- .nv.info._Z13matmul_kernelPfS_S_S_ --------------------------
	.section	.nv.info._Z13matmul_kernelPfS_S_S_,"",@"SHT_CUDA_INFO"
	.sectionflags	@""
	.align	4


	//----- nvinfo : EIATTR_CUDA_API_VERSION
	.align		4
        /*0000*/ 	.byte	0x04, 0x37
        /*0002*/ 	.short	(.L_7 - .L_6)
.L_6:
        /*0004*/ 	.word	0x00000082


	//----- nvinfo : EIATTR_KPARAM_INFO
	.align		4
.L_7:
        /*0008*/ 	.byte	0x04, 0x17
        /*000a*/ 	.short	(.L_9 - .L_8)
.L_8:
        /*000c*/ 	.word	0x00000000
        /*0010*/ 	.short	0x0003
        /*0012*/ 	.short	0x0018
        /*0014*/ 	.byte	0x00, 0xf5, 0x21, 0x00


	//----- nvinfo : EIATTR_KPARAM_INFO
	.align		4
.L_9:
        /*0018*/ 	.byte	0x04, 0x17
        /*001a*/ 	.short	(.L_11 - .L_10)
.L_10:
        /*001c*/ 	.word	0x00000000
        /*0020*/ 	.short	0x0002
        /*0022*/ 	.short	0x0010
        /*0024*/ 	.byte	0x00, 0xf5, 0x21, 0x00


	//----- nvinfo : EIATTR_KPARAM_INFO
	.align		4
.L_11:
        /*0028*/ 	.byte	0x04, 0x17
        /*002a*/ 	.short	(.L_13 - .L_12)
.L_12:
        /*002c*/ 	.word	0x00000000
        /*0030*/ 	.short	0x0001
        /*0032*/ 	.short	0x0008
        /*0034*/ 	.byte	0x00, 0xf5, 0x21, 0x00


	//----- nvinfo : EIATTR_KPARAM_INFO
	.align		4
.L_13:
        /*0038*/ 	.byte	0x04, 0x17
        /*003a*/ 	.short	(.L_15 - .L_14)
.L_14:
        /*003c*/ 	.word	0x00000000
        /*0040*/ 	.short	0x0000
        /*0042*/ 	.short	0x0000
        /*0044*/ 	.byte	0x00, 0xf5, 0x21, 0x00


	//----- nvinfo : EIATTR_SPARSE_MMA_MASK
	.align		4
.L_15:
        /*0048*/ 	.byte	0x03, 0x50
        /*004a*/ 	.short	0x0000


	//----- nvinfo : EIATTR_MAXREG_COUNT
	.align		4
        /*004c*/ 	.byte	0x03, 0x1b
        /*004e*/ 	.short	0x00ff


	//----- nvinfo : EIATTR_MERCURY_ISA_VERSION
	.align		4
        /*0050*/ 	.byte	0x03, 0x5f
        /*0052*/ 	.short	0x0101


	//----- nvinfo : EIATTR_VRC_CTA_INIT_COUNT
	.align		4
        /*0054*/ 	.byte	0x02, 0x4a
	.zero		1
	.zero		1


	//----- nvinfo : EIATTR_EXIT_INSTR_OFFSETS
	.align		4
        /*0058*/ 	.byte	0x04, 0x1c
        /*005a*/ 	.short	(.L_17 - .L_16)


	//   ....[0]....
.L_16:
        /*005c*/ 	.word	0x00000010


	//----- nvinfo : EIATTR_CBANK_PARAM_SIZE
	.align		4
.L_17:
        /*0060*/ 	.byte	0x03, 0x19
        /*0062*/ 	.short	0x0020


	//----- nvinfo : EIATTR_PARAM_CBANK
	.align		4
        /*0064*/ 	.byte	0x04, 0x0a
        /*0066*/ 	.short	(.L_19 - .L_18)
	.align		4
.L_18:
        /*0068*/ 	.word	index@(.nv.constant0._Z13matmul_kernelPfS_S_S_)
        /*006c*/ 	.short	0x0380
        /*006e*/ 	.short	0x0020


	//----- nvinfo : EIATTR_SW_WAR
	.align		4
.L_19:
        /*0070*/ 	.byte	0x04, 0x36
        /*0072*/ 	.short	(.L_21 - .L_20)
.L_20:
        /*0074*/ 	.word	0x00000008
.L_21:


//--------------------- .nv.callgraph             --------------------------
	.section	.nv.callgraph,"",@"SHT_CUDA_CALLGRAPH"
	.align	4
	.sectionentsize	8
	.align		4
        /*0000*/ 	.word	0x00000000
	.align		4
        /*0004*/ 	.word	0xffffffff
	.align		4
        /*0008*/ 	.word	0x00000000
	.align		4
        /*000c*/ 	.word	0xfffffffe
	.align		4
        /*0010*/ 	.word	0x00000000
	.align		4
        /*0014*/ 	.word	0xfffffffd
	.align		4
        /*0018*/ 	.word	0x00000000
	.align		4
        /*001c*/ 	.word	0xfffffffc


//--------------------- .text._Z13matmul_kernelPfS_S_S_ --------------------------
	.section	.text._Z13matmul_kernelPfS_S_S_,"ax",@progbits
	.align	128
        .global         _Z13matmul_kernelPfS_S_S_
        .type           _Z13matmul_kernelPfS_S_S_,@function
        .size           _Z13matmul_kernelPfS_S_S_,(.L_x_1 - _Z13matmul_kernelPfS_S_S_)
        .other          _Z13matmul_kernelPfS_S_S_,@"STO_CUDA_ENTRY STV_DEFAULT"
_Z13matmul_kernelPfS_S_S_:
.text._Z13matmul_kernelPfS_S_S_:
[----:B------:R-:W-:Y:S01]  /*0000*/  LDC R1, c[0x0][0x37c] ;  /* 0x0000df00ff017b82 */ /* 0x000fe20000000800 */
[----:B------:R-:W-:Y:S05]  /*0010*/  EXIT ;  /* 0x000000000000794d */ /* 0x000fea0003800000 */
.L_x_0:
[----:B------:R-:W-:-:S00]  /*0020*/  BRA `(.L_x_0) ;  /* 0xfffffffc00fc7947 */ /* 0x000fc0000383ffff */
[----:B------:R-:W-:-:S00]  /*0030*/  NOP ;  /* 0x0000000000007918 */ /* 0x000fc00000000000 */
        /* <DEDUP_REMOVED lines=12> */
.L_x_1:


//--------------------- .nv.shared.reserved.0     --------------------------
	.section	.nv.shared.reserved.0,"aw",@nobits
	.weak		__nv_reservedSMEM_offset_0_alias
	.size		__nv_reservedSMEM_offset_0_alias, 0, 64
	.other		__nv_reservedSMEM_offset_0_alias,@"STO_CUDA_RESERVED_SHARED STV_DEFAULT"
__nv_reservedSMEM_offset_0_alias:
	.zero		0
	.zero		64


//--------------------- .nv.constant0._Z13matmul_kernelPfS_S_S_ --------------------------
	.section	.nv.constant0._Z13matmul_kernelPfS_S_S_,"a",@progbits
	.sectionflags	@""
	.align	4
.nv.constant0._Z13matmul_kernelPfS_S_S_:
	.zero		928


//--------------------- SYMBOLS --------------------------

	.type		.nv.reservedSmem.offset0,@object
	.size		.nv.reservedSmem.offset0,0x4
